//
// Generated by NVIDIA NVVM Compiler
//
// Compiler Build ID: CL-36424714
// Cuda compilation tools, release 13.0, V13.0.88
// Based on NVVM 20.0.0
//

.version 9.0
.target sm_100
.address_size 64

	// .globl	_Z18matrixMulWithPrintPKfS0_Pfi
.extern .func  (.param .b32 func_retval0) vprintf
(
	.param .b64 vprintf_param_0,
	.param .b64 vprintf_param_1
)
;
// _ZZ18matrixMulWithPrintPKfS0_PfiE2Bs has been demoted
.global .align 1 .b8 $str[16] = {66, 91, 37, 100, 93, 91, 37, 100, 93, 32, 61, 32, 37, 102, 10};
.global .align 1 .b8 $str$1[18] = {61, 61, 61, 61, 61, 61, 61, 61, 61, 61, 61, 61, 61, 61, 61, 61, 61};
.global .align 1 .b8 $str$2[17] = {66, 115, 91, 37, 100, 93, 91, 37, 100, 93, 32, 61, 32, 37, 102, 10};

.visible .entry _Z18matrixMulWithPrintPKfS0_Pfi(
	.param .u64 .ptr .align 1 _Z18matrixMulWithPrintPKfS0_Pfi_param_0,
	.param .u64 .ptr .align 1 _Z18matrixMulWithPrintPKfS0_Pfi_param_1,
	.param .u64 .ptr .align 1 _Z18matrixMulWithPrintPKfS0_Pfi_param_2,
	.param .u32 _Z18matrixMulWithPrintPKfS0_Pfi_param_3
)
{
	.local .align 16 .b8 	__local_depot0[16];
	.reg .b64 	%SP;
	.reg .b64 	%SPL;
	.reg .pred 	%p<12>;
	.reg .b32 	%r<108>;
	.reg .b32 	%f<70>;
	.reg .b64 	%rd<60>;
	.reg .b64 	%fd<11>;
	// demoted variable
	.shared .align 4 .b8 _ZZ18matrixMulWithPrintPKfS0_PfiE2Bs[16];
	mov.u64 	%SPL, __local_depot0;
	cvta.local.u64 	%SP, %SPL;
	ld.param.u64 	%rd4, [_Z18matrixMulWithPrintPKfS0_Pfi_param_1];
	ld.param.u32 	%r47, [_Z18matrixMulWithPrintPKfS0_Pfi_param_3];
	cvta.to.global.u64 	%rd1, %rd4;
	add.u64 	%rd5, %SP, 0;
	add.u64 	%rd2, %SPL, 0;
	mov.u32 	%r1, %tid.x;
	mov.u32 	%r48, %ntid.x;
	mov.u32 	%r49, %ctaid.x;
	mad.lo.s32 	%r2, %r48, %r49, %r1;
	mov.u32 	%r3, %tid.y;
	mov.u32 	%r50, %ntid.y;
	mov.u32 	%r51, %ctaid.y;
	mad.lo.s32 	%r52, %r50, %r51, %r3;
	max.s32 	%r53, %r2, %r52;
	setp.ge.s32 	%p1, %r53, %r47;
	@%p1 bra 	$L__BB0_19;
	shr.u32 	%r5, %r47, 1;
	setp.lt.u32 	%p2, %r47, 2;
	mov.f32 	%f69, 0f00000000;
	@%p2 bra 	$L__BB0_18;
	shl.b32 	%r55, %r3, 3;
	mov.u32 	%r56, _ZZ18matrixMulWithPrintPKfS0_PfiE2Bs;
	add.s32 	%r6, %r56, %r55;
	shl.b32 	%r57, %r1, 2;
	add.s32 	%r7, %r6, %r57;
	add.s32 	%r8, %r56, %r57;
	add.s32 	%r58, %r5, -1;
	and.b32  	%r9, %r5, 3;
	setp.lt.u32 	%p3, %r58, 3;
	mov.f32 	%f69, 0f00000000;
	mov.b32 	%r104, 0;
	@%p3 bra 	$L__BB0_13;
	and.b32  	%r104, %r5, 1073741820;
	and.b32  	%r60, %r5, 1073741820;
	neg.s32 	%r103, %r60;
	add.s32 	%r102, %r3, 4;
	add.s32 	%r61, %r3, 2;
	mad.lo.s32 	%r101, %r47, %r61, %r2;
	mad.lo.s32 	%r100, %r47, %r102, %r2;
	add.s32 	%r62, %r3, 6;
	mad.lo.s32 	%r99, %r47, %r62, %r2;
	mad.lo.s32 	%r98, %r3, %r47, %r2;
	mov.f32 	%f69, 0f00000000;
	mov.u64 	%rd8, $str;
	mov.u64 	%rd11, $str$1;
	mov.u64 	%rd13, $str$2;
$L__BB0_4:
	add.s32 	%r23, %r102, -4;
	setp.ge.s32 	%p4, %r23, %r47;
	mov.f32 	%f61, 0f00000000;
	@%p4 bra 	$L__BB0_6;
	mul.wide.s32 	%rd6, %r98, 4;
	add.s64 	%rd7, %rd1, %rd6;
	ld.global.f32 	%f61, [%rd7];
	cvt.f64.f32 	%fd1, %f61;
	st.local.v2.u32 	[%rd2], {%r23, %r2};
	st.local.f64 	[%rd2+8], %fd1;
	cvta.global.u64 	%rd9, %rd8;
	{ // callseq 0, 0
	.param .b64 param0;
	st.param.b64 	[param0], %rd9;
	.param .b64 param1;
	st.param.b64 	[param1], %rd5;
	.param .b32 retval0;
	call.uni (retval0), 
	vprintf, 
	(
	param0, 
	param1
	);
	ld.param.b32 	%r63, [retval0];
	} // callseq 0
	cvta.global.u64 	%rd12, %rd11;
	{ // callseq 1, 0
	.param .b64 param0;
	st.param.b64 	[param0], %rd12;
	.param .b64 param1;
	st.param.b64 	[param1], 0;
	.param .b32 retval0;
	call.uni (retval0), 
	vprintf, 
	(
	param0, 
	param1
	);
	ld.param.b32 	%r65, [retval0];
	} // callseq 1
$L__BB0_6:
	st.shared.f32 	[%r7], %f61;
	bar.sync 	0;
	ld.shared.f32 	%f27, [%r7];
	cvt.f64.f32 	%fd2, %f27;
	st.local.v2.u32 	[%rd2], {%r3, %r1};
	st.local.f64 	[%rd2+8], %fd2;
	cvta.global.u64 	%rd14, %rd13;
	{ // callseq 2, 0
	.param .b64 param0;
	st.param.b64 	[param0], %rd14;
	.param .b64 param1;
	st.param.b64 	[param1], %rd5;
	.param .b32 retval0;
	call.uni (retval0), 
	vprintf, 
	(
	param0, 
	param1
	);
	ld.param.b32 	%r67, [retval0];
	} // callseq 2
	ld.shared.f32 	%f28, [%r6];
	ld.shared.f32 	%f29, [%r8];
	fma.rn.f32 	%f30, %f28, %f29, %f69;
	ld.shared.f32 	%f31, [%r6+4];
	ld.shared.f32 	%f32, [%r8+8];
	fma.rn.f32 	%f4, %f31, %f32, %f30;
	bar.sync 	0;
	add.s32 	%r28, %r102, -2;
	setp.ge.s32 	%p5, %r28, %r47;
	mov.f32 	%f62, 0f00000000;
	@%p5 bra 	$L__BB0_8;
	mul.wide.s32 	%rd16, %r101, 4;
	add.s64 	%rd17, %rd1, %rd16;
	ld.global.f32 	%f62, [%rd17];
	cvt.f64.f32 	%fd3, %f62;
	st.local.v2.u32 	[%rd2], {%r28, %r2};
	st.local.f64 	[%rd2+8], %fd3;
	cvta.global.u64 	%rd19, %rd8;
	{ // callseq 3, 0
	.param .b64 param0;
	st.param.b64 	[param0], %rd19;
	.param .b64 param1;
	st.param.b64 	[param1], %rd5;
	.param .b32 retval0;
	call.uni (retval0), 
	vprintf, 
	(
	param0, 
	param1
	);
	ld.param.b32 	%r69, [retval0];
	} // callseq 3
	cvta.global.u64 	%rd22, %rd11;
	{ // callseq 4, 0
	.param .b64 param0;
	st.param.b64 	[param0], %rd22;
	.param .b64 param1;
	st.param.b64 	[param1], 0;
	.param .b32 retval0;
	call.uni (retval0), 
	vprintf, 
	(
	param0, 
	param1
	);
	ld.param.b32 	%r71, [retval0];
	} // callseq 4
$L__BB0_8:
	st.shared.f32 	[%r7], %f62;
	bar.sync 	0;
	ld.shared.f32 	%f34, [%r7];
	cvt.f64.f32 	%fd4, %f34;
	st.local.v2.u32 	[%rd2], {%r3, %r1};
	st.local.f64 	[%rd2+8], %fd4;
	cvta.global.u64 	%rd24, %rd13;
	{ // callseq 5, 0
	.param .b64 param0;
	st.param.b64 	[param0], %rd24;
	.param .b64 param1;
	st.param.b64 	[param1], %rd5;
	.param .b32 retval0;
	call.uni (retval0), 
	vprintf, 
	(
	param0, 
	param1
	);
	ld.param.b32 	%r73, [retval0];
	} // callseq 5
	ld.shared.f32 	%f35, [%r6];
	ld.shared.f32 	%f36, [%r8];
	fma.rn.f32 	%f37, %f35, %f36, %f4;
	ld.shared.f32 	%f38, [%r6+4];
	ld.shared.f32 	%f39, [%r8+8];
	fma.rn.f32 	%f7, %f38, %f39, %f37;
	bar.sync 	0;
	setp.ge.s32 	%p6, %r102, %r47;
	mov.f32 	%f63, 0f00000000;
	@%p6 bra 	$L__BB0_10;
	mul.wide.s32 	%rd26, %r100, 4;
	add.s64 	%rd27, %rd1, %rd26;
	ld.global.f32 	%f63, [%rd27];
	cvt.f64.f32 	%fd5, %f63;
	st.local.v2.u32 	[%rd2], {%r102, %r2};
	st.local.f64 	[%rd2+8], %fd5;
	cvta.global.u64 	%rd29, %rd8;
	{ // callseq 6, 0
	.param .b64 param0;
	st.param.b64 	[param0], %rd29;
	.param .b64 param1;
	st.param.b64 	[param1], %rd5;
	.param .b32 retval0;
	call.uni (retval0), 
	vprintf, 
	(
	param0, 
	param1
	);
	ld.param.b32 	%r75, [retval0];
	} // callseq 6
	cvta.global.u64 	%rd32, %rd11;
	{ // callseq 7, 0
	.param .b64 param0;
	st.param.b64 	[param0], %rd32;
	.param .b64 param1;
	st.param.b64 	[param1], 0;
	.param .b32 retval0;
	call.uni (retval0), 
	vprintf, 
	(
	param0, 
	param1
	);
	ld.param.b32 	%r77, [retval0];
	} // callseq 7
$L__BB0_10:
	st.shared.f32 	[%r7], %f63;
	bar.sync 	0;
	ld.shared.f32 	%f41, [%r7];
	cvt.f64.f32 	%fd6, %f41;
	st.local.v2.u32 	[%rd2], {%r3, %r1};
	st.local.f64 	[%rd2+8], %fd6;
	cvta.global.u64 	%rd34, %rd13;
	{ // callseq 8, 0
	.param .b64 param0;
	st.param.b64 	[param0], %rd34;
	.param .b64 param1;
	st.param.b64 	[param1], %rd5;
	.param .b32 retval0;
	call.uni (retval0), 
	vprintf, 
	(
	param0, 
	param1
	);
	ld.param.b32 	%r79, [retval0];
	} // callseq 8
	ld.shared.f32 	%f42, [%r6];
	ld.shared.f32 	%f43, [%r8];
	fma.rn.f32 	%f44, %f42, %f43, %f7;
	ld.shared.f32 	%f45, [%r6+4];
	ld.shared.f32 	%f46, [%r8+8];
	fma.rn.f32 	%f10, %f45, %f46, %f44;
	bar.sync 	0;
	add.s32 	%r81, %r102, 2;
	setp.ge.s32 	%p7, %r81, %r47;
	mov.f32 	%f64, 0f00000000;
	@%p7 bra 	$L__BB0_12;
	mul.wide.s32 	%rd36, %r99, 4;
	add.s64 	%rd37, %rd1, %rd36;
	ld.global.f32 	%f64, [%rd37];
	cvt.f64.f32 	%fd7, %f64;
	add.s32 	%r82, %r102, 2;
	st.local.v2.u32 	[%rd2], {%r82, %r2};
	st.local.f64 	[%rd2+8], %fd7;
	cvta.global.u64 	%rd39, %rd8;
	{ // callseq 9, 0
	.param .b64 param0;
	st.param.b64 	[param0], %rd39;
	.param .b64 param1;
	st.param.b64 	[param1], %rd5;
	.param .b32 retval0;
	call.uni (retval0), 
	vprintf, 
	(
	param0, 
	param1
	);
	ld.param.b32 	%r83, [retval0];
	} // callseq 9
	cvta.global.u64 	%rd42, %rd11;
	{ // callseq 10, 0
	.param .b64 param0;
	st.param.b64 	[param0], %rd42;
	.param .b64 param1;
	st.param.b64 	[param1], 0;
	.param .b32 retval0;
	call.uni (retval0), 
	vprintf, 
	(
	param0, 
	param1
	);
	ld.param.b32 	%r85, [retval0];
	} // callseq 10
$L__BB0_12:
	st.shared.f32 	[%r7], %f64;
	bar.sync 	0;
	ld.shared.f32 	%f47, [%r7];
	cvt.f64.f32 	%fd8, %f47;
	st.local.v2.u32 	[%rd2], {%r3, %r1};
	st.local.f64 	[%rd2+8], %fd8;
	cvta.global.u64 	%rd44, %rd13;
	{ // callseq 11, 0
	.param .b64 param0;
	st.param.b64 	[param0], %rd44;
	.param .b64 param1;
	st.param.b64 	[param1], %rd5;
	.param .b32 retval0;
	call.uni (retval0), 
	vprintf, 
	(
	param0, 
	param1
	);
	ld.param.b32 	%r87, [retval0];
	} // callseq 11
	ld.shared.f32 	%f48, [%r6];
	ld.shared.f32 	%f49, [%r8];
	fma.rn.f32 	%f50, %f48, %f49, %f10;
	ld.shared.f32 	%f51, [%r6+4];
	ld.shared.f32 	%f52, [%r8+8];
	fma.rn.f32 	%f69, %f51, %f52, %f50;
	bar.sync 	0;
	add.s32 	%r103, %r103, 4;
	add.s32 	%r102, %r102, 8;
	shl.b32 	%r89, %r47, 3;
	add.s32 	%r101, %r101, %r89;
	add.s32 	%r100, %r100, %r89;
	add.s32 	%r99, %r99, %r89;
	add.s32 	%r98, %r98, %r89;
	setp.ne.s32 	%p8, %r103, 0;
	@%p8 bra 	$L__BB0_4;
$L__BB0_13:
	setp.eq.s32 	%p9, %r9, 0;
	@%p9 bra 	$L__BB0_18;
	shl.b32 	%r90, %r104, 1;
	add.s32 	%r107, %r3, %r90;
	mad.lo.s32 	%r106, %r47, %r107, %r2;
	shl.b32 	%r38, %r47, 1;
	neg.s32 	%r105, %r9;
	mov.u64 	%rd48, $str;
	add.u64 	%rd50, %SP, 0;
	mov.u64 	%rd51, $str$1;
	mov.u64 	%rd53, $str$2;
$L__BB0_15:
	.pragma "nounroll";
	setp.ge.s32 	%p10, %r107, %r47;
	mov.f32 	%f68, 0f00000000;
	@%p10 bra 	$L__BB0_17;
	mul.wide.s32 	%rd46, %r106, 4;
	add.s64 	%rd47, %rd1, %rd46;
	ld.global.f32 	%f68, [%rd47];
	cvt.f64.f32 	%fd9, %f68;
	st.local.v2.u32 	[%rd2], {%r107, %r2};
	st.local.f64 	[%rd2+8], %fd9;
	cvta.global.u64 	%rd49, %rd48;
	{ // callseq 12, 0
	.param .b64 param0;
	st.param.b64 	[param0], %rd49;
	.param .b64 param1;
	st.param.b64 	[param1], %rd50;
	.param .b32 retval0;
	call.uni (retval0), 
	vprintf, 
	(
	param0, 
	param1
	);
	ld.param.b32 	%r91, [retval0];
	} // callseq 12
	cvta.global.u64 	%rd52, %rd51;
	{ // callseq 13, 0
	.param .b64 param0;
	st.param.b64 	[param0], %rd52;
	.param .b64 param1;
	st.param.b64 	[param1], 0;
	.param .b32 retval0;
	call.uni (retval0), 
	vprintf, 
	(
	param0, 
	param1
	);
	ld.param.b32 	%r93, [retval0];
	} // callseq 13
$L__BB0_17:
	st.shared.f32 	[%r7], %f68;
	bar.sync 	0;
	ld.shared.f32 	%f54, [%r7];
	cvt.f64.f32 	%fd10, %f54;
	st.local.v2.u32 	[%rd2], {%r3, %r1};
	st.local.f64 	[%rd2+8], %fd10;
	cvta.global.u64 	%rd54, %rd53;
	{ // callseq 14, 0
	.param .b64 param0;
	st.param.b64 	[param0], %rd54;
	.param .b64 param1;
	st.param.b64 	[param1], %rd50;
	.param .b32 retval0;
	call.uni (retval0), 
	vprintf, 
	(
	param0, 
	param1
	);
	ld.param.b32 	%r95, [retval0];
	} // callseq 14
	ld.shared.f32 	%f55, [%r6];
	ld.shared.f32 	%f56, [%r8];
	fma.rn.f32 	%f57, %f55, %f56, %f69;
	ld.shared.f32 	%f58, [%r6+4];
	ld.shared.f32 	%f59, [%r8+8];
	fma.rn.f32 	%f69, %f58, %f59, %f57;
	bar.sync 	0;
	add.s32 	%r107, %r107, 2;
	add.s32 	%r106, %r106, %r38;
	add.s32 	%r105, %r105, 1;
	setp.ne.s32 	%p11, %r105, 0;
	@%p11 bra 	$L__BB0_15;
$L__BB0_18:
	ld.param.u64 	%rd59, [_Z18matrixMulWithPrintPKfS0_Pfi_param_2];
	mad.lo.s32 	%r97, %r47, %r52, %r2;
	cvta.to.global.u64 	%rd56, %rd59;
	mul.wide.s32 	%rd57, %r97, 4;
	add.s64 	%rd58, %rd56, %rd57;
	st.global.f32 	[%rd58], %f69;
$L__BB0_19:
	ret;

}


// ===== COMPILED SASS (sm_100) =====

	.target	sm_100

	.elftype	@"ET_EXEC"


//--------------------- .note.nv.tkinfo           --------------------------
	.section	.note.nv.tkinfo,"",@"SHT_NOTE"
	.sectionflags	@"SHF_NOTE_NV_TKINFO"
	.tkinfo
        /*0018*/ 	.word	0x00000002
        /*0030*/ 	.string	""
        /*0030*/ 	.string	"ptxas"
        /*0030*/ 	.string	"Cuda compilation tools, release 13.0, V13.0.88"
        /*0030*/ 	.string	"Build cuda_13.0.r13.0/compiler.36424714_0"
        /*0030*/ 	.string	"-arch sm_100 -m 64 "



//--------------------- .note.nv.cuinfo           --------------------------
	.section	.note.nv.cuinfo,"",@"SHT_NOTE"
	.sectionflags	@"SHF_NOTE_NV_CUINFO"
        /*0018*/ 	.short	0x0002
        /*001a*/ 	.short	0x0064
        /*001c*/ 	.short	0x0082
	.zero		2


//--------------------- .nv.info                  --------------------------
	.section	.nv.info,"",@"SHT_CUDA_INFO"
	.align	4


	//----- nvinfo : EIATTR_REGCOUNT
	.align		4
        /*0000*/ 	.byte	0x04, 0x2f
        /*0002*/ 	.short	(.L_4 - .L_3)
	.align		4
.L_3:
        /*0004*/ 	.word	index@(_Z18matrixMulWithPrintPKfS0_Pfi)
        /*0008*/ 	.word	0x00000022


	//----- nvinfo : EIATTR_FRAME_SIZE
	.align		4
.L_4:
        /*000c*/ 	.byte	0x04, 0x11
        /*000e*/ 	.short	(.L_6 - .L_5)
	.align		4
.L_5:
        /*0010*/ 	.word	index@(_Z18matrixMulWithPrintPKfS0_Pfi)
        /*0014*/ 	.word	0x00000010


	//----- nvinfo : EIATTR_MIN_STACK_SIZE
	.align		4
.L_6:
        /*0018*/ 	.byte	0x04, 0x12
        /*001a*/ 	.short	(.L_8 - .L_7)
	.align		4
.L_7:
        /*001c*/ 	.word	index@(_Z18matrixMulWithPrintPKfS0_Pfi)
        /*0020*/ 	.word	0x00000010
.L_8:


//--------------------- .nv.compat                --------------------------
	.section	.nv.compat,"",@"SHT_CUDA_COMPAT_INFO"
	.align	4
        /*0000*/ 	.byte	0x02, 0x09, 0x00, 0x00, 0x02, 0x02, 0x01, 0x00, 0x02, 0x05, 0x05, 0x00, 0x03, 0x07, 0x01, 0x01
        /*0010*/ 	.byte	0x02, 0x03, 0x00, 0x00, 0x02, 0x06, 0x01, 0x00, 0x04, 0x0b, 0x08, 0x00, 0x09, 0x00, 0x00, 0x00
        /*0020*/ 	.byte	0x00, 0x00, 0x00, 0x00


//--------------------- .nv.info._Z18matrixMulWithPrintPKfS0_Pfi --------------------------
	.section	.nv.info._Z18matrixMulWithPrintPKfS0_Pfi,"",@"SHT_CUDA_INFO"
	.sectionflags	@""
	.align	4


	//----- nvinfo : EIATTR_CUDA_API_VERSION
	.align		4
        /*0000*/ 	.byte	0x04, 0x37
        /*0002*/ 	.short	(.L_10 - .L_9)
.L_9:
        /*0004*/ 	.word	0x00000082


	//----- nvinfo : EIATTR_KPARAM_INFO
	.align		4
.L_10:
        /*0008*/ 	.byte	0x04, 0x17
        /*000a*/ 	.short	(.L_12 - .L_11)
.L_11:
        /*000c*/ 	.word	0x00000000
        /*0010*/ 	.short	0x0003
        /*0012*/ 	.short	0x0018
        /*0014*/ 	.byte	0x00, 0xf0, 0x11, 0x00


	//----- nvinfo : EIATTR_KPARAM_INFO
	.align		4
.L_12:
        /*0018*/ 	.byte	0x04, 0x17
        /*001a*/ 	.short	(.L_14 - .L_13)
.L_13:
        /*001c*/ 	.word	0x00000000
        /*0020*/ 	.short	0x0002
        /*0022*/ 	.short	0x0010
        /*0024*/ 	.byte	0x00, 0xf5, 0x21, 0x00


	//----- nvinfo : EIATTR_KPARAM_INFO
	.align		4
.L_14:
        /*0028*/ 	.byte	0x04, 0x17
        /*002a*/ 	.short	(.L_16 - .L_15)
.L_15:
        /*002c*/ 	.word	0x00000000
        /*0030*/ 	.short	0x0001
        /*0032*/ 	.short	0x0008
        /*0034*/ 	.byte	0x00, 0xf5, 0x21, 0x00


	//----- nvinfo : EIATTR_KPARAM_INFO
	.align		4
.L_16:
        /*0038*/ 	.byte	0x04, 0x17
        /*003a*/ 	.short	(.L_18 - .L_17)
.L_17:
        /*003c*/ 	.word	0x00000000
        /*0040*/ 	.short	0x0000
        /*0042*/ 	.short	0x0000
        /*0044*/ 	.byte	0x00, 0xf5, 0x21, 0x00


	//----- nvinfo : EIATTR_SPARSE_MMA_MASK
	.align		4
.L_18:
        /*0048*/ 	.byte	0x03, 0x50
        /*004a*/ 	.short	0x0000


	//----- nvinfo : EIATTR_MAXREG_COUNT
	.align		4
        /*004c*/ 	.byte	0x03, 0x1b
        /*004e*/ 	.short	0x00ff


	//----- nvinfo : EIATTR_NUM_BARRIERS
	.align		4
        /*0050*/ 	.byte	0x02, 0x4c
        /*0052*/ 	.byte	0x01
	.zero		1


	//----- nvinfo : EIATTR_EXTERNS
	.align		4
        /*0054*/ 	.byte	0x04, 0x0f
        /*0056*/ 	.short	(.L_20 - .L_19)


	//   ....[0]....
	.align		4
.L_19:
        /*0058*/ 	.word	index@(vprintf)


	//----- nvinfo : EIATTR_MERCURY_ISA_VERSION
	.align		4
.L_20:
        /*005c*/ 	.byte	0x03, 0x5f
        /*005e*/ 	.short	0x0101


	//----- nvinfo : EIATTR_VRC_CTA_INIT_COUNT
	.align		4
        /*0060*/ 	.byte	0x02, 0x4a
	.zero		1
	.zero		1


	//----- nvinfo : EIATTR_SYSCALL_OFFSETS
	.align		4
        /*0064*/ 	.byte	0x04, 0x46
        /*0066*/ 	.short	(.L_22 - .L_21)


	//   ....[0]....
.L_21:
        /*0068*/ 	.word	0x00000420


	//   ....[1]....
        /*006c*/ 	.word	0x000004a0


	//   ....[2]....
        /*0070*/ 	.word	0x000005b0


	//   ....[3]....
        /*0074*/ 	.word	0x00000770


	//   ....[4]....
        /*0078*/ 	.word	0x000007e0


	//   ....[5]....
        /*007c*/ 	.word	0x000008f0


	//   ....[6]....
        /*0080*/ 	.word	0x00000aa0


	//   ....[7]....
        /*0084*/ 	.word	0x00000b10


	//   ....[8]....
        /*0088*/ 	.word	0x00000c20


	//   ....[9]....
        /*008c*/ 	.word	0x00000de0


	//   ....[10]....
        /*0090*/ 	.word	0x00000e50


	//   ....[11]....
        /*0094*/ 	.word	0x00000f60


	//   ....[12]....
        /*0098*/ 	.word	0x00001220


	//   ....[13]....
        /*009c*/ 	.word	0x00001290


	//   ....[14]....
        /*00a0*/ 	.word	0x000013a0


	//----- nvinfo : EIATTR_EXIT_INSTR_OFFSETS
	.align		4
.L_22:
        /*00a4*/ 	.byte	0x04, 0x1c
        /*00a6*/ 	.short	(.L_24 - .L_23)


	//   ....[0]....
.L_23:
        /*00a8*/ 	.word	0x00000120


	//   ....[1]....
        /*00ac*/ 	.word	0x000014d0


	//----- nvinfo : EIATTR_CRS_STACK_SIZE
	.align		4
.L_24:
        /*00b0*/ 	.byte	0x04, 0x1e
        /*00b2*/ 	.short	(.L_26 - .L_25)
.L_25:
        /*00b4*/ 	.word	0x00000000


	//----- nvinfo : EIATTR_CBANK_PARAM_SIZE
	.align		4
.L_26:
        /*00b8*/ 	.byte	0x03, 0x19
        /*00ba*/ 	.short	0x001c


	//----- nvinfo : EIATTR_PARAM_CBANK
	.align		4
        /*00bc*/ 	.byte	0x04, 0x0a
        /*00be*/ 	.short	(.L_28 - .L_27)
	.align		4
.L_27:
        /*00c0*/ 	.word	index@(.nv.constant0._Z18matrixMulWithPrintPKfS0_Pfi)
        /*00c4*/ 	.short	0x0380
        /*00c6*/ 	.short	0x001c


	//----- nvinfo : EIATTR_SW_WAR
	.align		4
.L_28:
        /*00c8*/ 	.byte	0x04, 0x36
        /*00ca*/ 	.short	(.L_30 - .L_29)
.L_29:
        /*00cc*/ 	.word	0x00000008
.L_30:


//--------------------- .nv.callgraph             --------------------------
	.section	.nv.callgraph,"",@"SHT_CUDA_CALLGRAPH"
	.align	4
	.sectionentsize	8
	.align		4
        /*0000*/ 	.word	0x00000000
	.align		4
        /*0004*/ 	.word	0xffffffff
	.align		4
        /*0008*/ 	.word	index@(_Z18matrixMulWithPrintPKfS0_Pfi)
	.align		4
        /*000c*/ 	.word	index@(vprintf)
	.align		4
        /*0010*/ 	.word	0x00000000
	.align		4
        /*0014*/ 	.word	0xfffffffe
	.align		4
        /*0018*/ 	.word	0x00000000
	.align		4
        /*001c*/ 	.word	0xfffffffd
	.align		4
        /*0020*/ 	.word	0x00000000
	.align		4
        /*0024*/ 	.word	0xfffffffc


//--------------------- .nv.constant4             --------------------------
	.section	.nv.constant4,"a",@progbits
	.align	8
	.align		8
.nv.constant4:
        /*0000*/ 	.dword	vprintf
	.align		8
        /*0008*/ 	.dword	$str
	.align		8
        /*0010*/ 	.dword	$str$1
	.align		8
        /*0018*/ 	.dword	$str$2


//--------------------- .text._Z18matrixMulWithPrintPKfS0_Pfi --------------------------
	.section	.text._Z18matrixMulWithPrintPKfS0_Pfi,"ax",@progbits
	.align	128
        .global         _Z18matrixMulWithPrintPKfS0_Pfi
        .type           _Z18matrixMulWithPrintPKfS0_Pfi,@function
        .size           _Z18matrixMulWithPrintPKfS0_Pfi,(.L_x_25 - _Z18matrixMulWithPrintPKfS0_Pfi)
        .other          _Z18matrixMulWithPrintPKfS0_Pfi,@"STO_CUDA_ENTRY STV_DEFAULT"
_Z18matrixMulWithPrintPKfS0_Pfi:
.text._Z18matrixMulWithPrintPKfS0_Pfi:
[----:B------:R-:W0:Y:S01]  /*0000*/  LDC R1, c[0x0][0x37c] ;  /* 0x0000df00ff017b82 */ /* 0x000e220000000800 */
[----:B------:R-:W1:Y:S01]  /*0010*/  S2R R0, SR_CTAID.X ;  /* 0x0000000000007919 */ /* 0x000e620000002500 */
[----:B------:R-:W2:Y:S01]  /*0020*/  LDCU UR40, c[0x0][0x2fc] ;  /* 0x00005f80ff2877ac */ /* 0x000ea20008000800 */
[----:B0-----:R-:W-:Y:S01]  /*0030*/  VIADD R1, R1, 0xfffffff0 ;  /* 0xfffffff001017836 */ /* 0x001fe20000000000 */
[----:B------:R-:W0:Y:S01]  /*0040*/  S2R R25, SR_CTAID.Y ;  /* 0x0000000000197919 */ /* 0x000e220000002600 */
[----:B------:R-:W1:Y:S03]  /*0050*/  LDCU UR5, c[0x0][0x360] ;  /* 0x00006c00ff0577ac */ /* 0x000e660008000800 */
[----:B------:R-:W-:Y:S01]  /*0060*/  R2UR UR4, R1 ;  /* 0x00000000010472ca */ /* 0x000fe200000e0000 */
[----:B------:R-:W1:Y:S01]  /*0070*/  S2R R17, SR_TID.X ;  /* 0x0000000000117919 */ /* 0x000e620000002100 */
[----:B------:R-:W0:Y:S01]  /*0080*/  LDCU UR6, c[0x0][0x364] ;  /* 0x00006c80ff0677ac */ /* 0x000e220008000800 */
[----:B------:R-:W0:Y:S01]  /*0090*/  S2R R16, SR_TID.Y ;  /* 0x0000000000107919 */ /* 0x000e220000002200 */
[----:B------:R-:W3:Y:S01]  /*00a0*/  LDCU UR7, c[0x0][0x398] ;  /* 0x00007300ff0777ac */ /* 0x000ee20008000800 */
[----:B------:R-:W4:Y:S08]  /*00b0*/  LDCU UR39, c[0x0][0x2f8] ;  /* 0x00005f00ff2777ac */ /* 0x000f300008000800 */
[----:B----4-:R-:W-:-:S04]  /*00c0*/  UIADD3 UR39, UP0, UPT, UR4, UR39, URZ ;  /* 0x0000002704277290 */ /* 0x010fc8000ff1e0ff */
[----:B--2---:R-:W-:Y:S01]  /*00d0*/  UIADD3.X UR40, UPT, UPT, URZ, UR40, URZ, UP0, !UPT ;  /* 0x00000028ff287290 */ /* 0x004fe200087fe4ff */
[----:B-1----:R-:W-:Y:S02]  /*00e0*/  IMAD R19, R0, UR5, R17 ;  /* 0x0000000500137c24 */ /* 0x002fe4000f8e0211 */
[----:B0-----:R-:W-:-:S05]  /*00f0*/  IMAD R25, R25, UR6, R16 ;  /* 0x0000000619197c24 */ /* 0x001fca000f8e0210 */
[----:B------:R-:W-:-:S04]  /*0100*/  VIMNMX R0, PT, PT, R19, R25, !PT ;  /* 0x0000001913007248 */ /* 0x000fc80007fe0100 */
[----:B---3--:R-:W-:-:S13]  /*0110*/  ISETP.GE.AND P0, PT, R0, UR7, PT ;  /* 0x0000000700007c0c */ /* 0x008fda000bf06270 */
[----:B------:R-:W-:Y:S05]  /*0120*/  @P0 EXIT ;  /* 0x000000000000094d */ /* 0x000fea0003800000 */
[----:B------:R-:W-:Y:S01]  /*0130*/  UISETP.GE.U32.AND UP0, UPT, UR7, 0x2, UPT ;  /* 0x000000020700788c */ /* 0x000fe2000bf06070 */
[----:B------:R-:W-:Y:S01]  /*0140*/  IMAD.MOV.U32 R30, RZ, RZ, RZ ;  /* 0x000000ffff1e7224 */ /* 0x000fe200078e00ff */
[----:B------:R-:W0:Y:S07]  /*0150*/  LDCU.64 UR36, c[0x0][0x358] ;  /* 0x00006b00ff2477ac */ /* 0x000e2e0008000a00 */
[----:B------:R-:W-:Y:S05]  /*0160*/  BRA.U !UP0, `(.L_x_0) ;  /* 0x0000001108c87547 */ /* 0x000fea000b800000 */
[----:B------:R-:W1:Y:S01]  /*0170*/  S2UR UR6, SR_CgaCtaId ;  /* 0x00000000000679c3 */ /* 0x000e620000008800 */
[----:B------:R-:W-:Y:S01]  /*0180*/  USHF.R.U32.HI UR4, URZ, 0x1, UR7 ;  /* 0x00000001ff047899 */ /* 0x000fe20008011607 */
[----:B------:R-:W-:Y:S01]  /*0190*/  HFMA2 R30, -RZ, RZ, 0, 0 ;  /* 0x00000000ff1e7431 */ /* 0x000fe200000001ff */
[----:B------:R-:W-:Y:S01]  /*01a0*/  UMOV UR5, 0x400 ;  /* 0x0000040000057882 */ /* 0x000fe20000000000 */
[----:B------:R-:W-:Y:S01]  /*01b0*/  UMOV UR38, URZ ;  /* 0x000000ff00267c82 */ /* 0x000fe20008000000 */
[----:B------:R-:W-:Y:S02]  /*01c0*/  ULOP3.LUT UR42, UR4, 0x3, URZ, 0xc0, !UPT ;  /* 0x00000003042a7892 */ /* 0x000fe4000f8ec0ff */
[----:B-1----:R-:W-:Y:S02]  /*01d0*/  ULEA UR5, UR6, UR5, 0x18 ;  /* 0x0000000506057291 */ /* 0x002fe4000f8ec0ff */
[----:B------:R-:W-:-:S04]  /*01e0*/  UIADD3 UR6, UPT, UPT, UR4, -0x1, URZ ;  /* 0xffffffff04067890 */ /* 0x000fc8000fffe0ff */
[----:B------:R-:W-:Y:S01]  /*01f0*/  UISETP.GE.U32.AND UP0, UPT, UR6, 0x3, UPT ;  /* 0x000000030600788c */ /* 0x000fe2000bf06070 */
[----:B------:R-:W-:Y:S02]  /*0200*/  LEA R23, R16, UR5, 0x3 ;  /* 0x0000000510177c11 */ /* 0x000fe4000f8e18ff */
[----:B------:R-:W-:-:S03]  /*0210*/  LEA R24, R17, UR5, 0x2 ;  /* 0x0000000511187c11 */ /* 0x000fc6000f8e10ff */
[----:B------:R-:W-:-:S03]  /*0220*/  IMAD R22, R17, 0x4, R23 ;  /* 0x0000000411167824 */ /* 0x000fc600078e0217 */
[----:B------:R-:W-:Y:S05]  /*0230*/  BRA.U !UP0, `(.L_x_1) ;  /* 0x0000000d08907547 */ /* 0x000fea000b800000 */
[C---:B------:R-:W-:Y:S01]  /*0240*/  IADD3 R4, PT, PT, R16.reuse, 0x6, RZ ;  /* 0x0000000610047810 */ /* 0x040fe20007ffe0ff */
[C---:B------:R-:W-:Y:S01]  /*0250*/  VIADD R0, R16.reuse, 0x2 ;  /* 0x0000000210007836 */ /* 0x040fe20000000000 */
[----:B------:R-:W-:Y:S01]  /*0260*/  ULOP3.LUT UR38, UR4, 0x3ffffffc, URZ, 0xc0, !UPT ;  /* 0x3ffffffc04267892 */ /* 0x000fe2000f8ec0ff */
[C---:B------:R-:W-:Y:S01]  /*0270*/  VIADD R2, R16.reuse, 0x4 ;  /* 0x0000000410027836 */ /* 0x040fe20000000000 */
[----:B------:R-:W1:Y:S01]  /*0280*/  LDCU UR41, c[0x0][0x398] ;  /* 0x00007300ff2977ac */ /* 0x000e620008000800 */
[--C-:B------:R-:W-:Y:S02]  /*0290*/  IMAD R26, R16, UR7, R19.reuse ;  /* 0x00000007101a7c24 */ /* 0x100fe4000f8e0213 */
[----:B------:R-:W-:Y:S01]  /*02a0*/  IMAD.MOV.U32 R30, RZ, RZ, RZ ;  /* 0x000000ffff1e7224 */ /* 0x000fe200078e00ff */
[----:B------:R-:W-:Y:S01]  /*02b0*/  UIADD3 UR43, UPT, UPT, -UR38, URZ, URZ ;  /* 0x000000ff262b7290 */ /* 0x000fe2000fffe1ff */
[--C-:B------:R-:W-:Y:S02]  /*02c0*/  IMAD R29, R0, UR7, R19.reuse ;  /* 0x00000007001d7c24 */ /* 0x100fe4000f8e0213 */
[----:B------:R-:W-:-:S02]  /*02d0*/  IMAD R27, R4, UR7, R19 ;  /* 0x00000007041b7c24 */ /* 0x000fc4000f8e0213 */
[----:B------:R-:W-:-:S07]  /*02e0*/  IMAD R28, R2, UR7, R19 ;  /* 0x00000007021c7c24 */ /* 0x000fce000f8e0213 */
.L_x_18:
[----:B------:R-:W-:Y:S01]  /*02f0*/  IADD3 R18, PT, PT, R2, -0x4, RZ ;  /* 0xfffffffc02127810 */ /* 0x000fe20007ffe0ff */
[----:B------:R-:W-:Y:S01]  /*0300*/  BSSY.RECONVERGENT B6, `(.L_x_2) ;  /* 0x000001b000067945 */ /* 0x000fe20003800200 */
[----:B------:R-:W-:Y:S02]  /*0310*/  IMAD.MOV.U32 R31, RZ, RZ, RZ ;  /* 0x000000ffff1f7224 */ /* 0x000fe400078e00ff */
[----:B-1----:R-:W-:-:S13]  /*0320*/  ISETP.GE.AND P0, PT, R18, UR41, PT ;  /* 0x0000002912007c0c */ /* 0x002fda000bf06270 */
[----:B------:R-:W-:Y:S05]  /*0330*/  @P0 BRA `(.L_x_3) ;  /* 0x00000000005c0947 */ /* 0x000fea0003800000 */
[----:B------:R-:W1:Y:S01]  /*0340*/  LDC.64 R12, c[0x0][0x388] ;  /* 0x0000e200ff0c7b82 */ /* 0x000e620000000a00 */
[----:B------:R-:W-:Y:S01]  /*0350*/  MOV R8, 0x0 ;  /* 0x0000000000087802 */ /* 0x000fe20000000f00 */
[----:B------:R-:W2:Y:S01]  /*0360*/  LDCU.64 UR4, c[0x4][0x8] ;  /* 0x01000100ff0477ac */ /* 0x000ea20008000a00 */
[----:B-1----:R-:W-:-:S05]  /*0370*/  IMAD.WIDE R12, R26, 0x4, R12 ;  /* 0x000000041a0c7825 */ /* 0x002fca00078e020c */
[----:B0-----:R-:W3:Y:S01]  /*0380*/  LDG.E R31, desc[UR36][R12.64] ;  /* 0x000000240c1f7981 */ /* 0x001ee2000c1e1900 */
[----:B------:R-:W0:Y:S01]  /*0390*/  LDC.64 R8, c[0x4][R8] ;  /* 0x0100000008087b82 */ /* 0x000e220000000a00 */
[----:B--2---:R-:W-:Y:S01]  /*03a0*/  IMAD.U32 R4, RZ, RZ, UR4 ;  /* 0x00000004ff047e24 */ /* 0x004fe2000f8e00ff */
[----:B------:R-:W-:Y:S01]  /*03b0*/  MOV R5, UR5 ;  /* 0x0000000500057c02 */ /* 0x000fe20008000f00 */
[----:B------:R1:W-:Y:S01]  /*03c0*/  STL.64 [R1], R18 ;  /* 0x0000001201007387 */ /* 0x0003e20000100a00 */
[----:B------:R-:W-:Y:S02]  /*03d0*/  IMAD.U32 R6, RZ, RZ, UR39 ;  /* 0x00000027ff067e24 */ /* 0x000fe4000f8e00ff */
[----:B------:R-:W-:Y:S01]  /*03e0*/  IMAD.U32 R7, RZ, RZ, UR40 ;  /* 0x00000028ff077e24 */ /* 0x000fe2000f8e00ff */
[----:B---3--:R-:W2:Y:S02]  /*03f0*/  F2F.F64.F32 R10, R31 ;  /* 0x0000001f000a7310 */ /* 0x008ea40000201800 */
[----:B0-2---:R1:W-:Y:S04]  /*0400*/  STL.64 [R1+0x8], R10 ;  /* 0x0000080a01007387 */ /* 0x0053e80000100a00 */
[----:B------:R-:W-:-:S07]  /*0410*/  LEPC R20, `(.L_x_4) ;  /* 0x000000001014794e */ /* 0x000fce0000000000 */
[----:B-1----:R-:W-:Y:S05]  /*0420*/  CALL.ABS.NOINC R8 ;  /* 0x0000000008007343 */ /* 0x002fea0003c00000 */
.L_x_4:
[----:B------:R-:W-:Y:S01]  /*0430*/  MOV R8, 0x0 ;  /* 0x0000000000087802 */ /* 0x000fe20000000f00 */
[----:B------:R-:W0:Y:S01]  /*0440*/  LDCU.64 UR4, c[0x4][0x10] ;  /* 0x01000200ff0477ac */ /* 0x000e220008000a00 */
[----:B------:R-:W-:-:S04]  /*0450*/  CS2R R6, SRZ ;  /* 0x0000000000067805 */ /* 0x000fc8000001ff00 */
[----:B------:R-:W1:Y:S01]  /*0460*/  LDC.64 R8, c[0x4][R8] ;  /* 0x0100000008087b82 */ /* 0x000e620000000a00 */
[----:B0-----:R-:W-:Y:S01]  /*0470*/  MOV R4, UR4 ;  /* 0x0000000400047c02 */ /* 0x001fe20008000f00 */
[----:B------:R-:W-:-:S07]  /*0480*/  IMAD.U32 R5, RZ, RZ, UR5 ;  /* 0x00000005ff057e24 */ /* 0x000fce000f8e00ff */
[----:B------:R-:W-:-:S07]  /*0490*/  LEPC R20, `(.L_x_3) ;  /* 0x000000001014794e */ /* 0x000fce0000000000 */
[----:B-1----:R-:W-:Y:S05]  /*04a0*/  CALL.ABS.NOINC R8 ;  /* 0x0000000008007343 */ /* 0x002fea0003c00000 */
.L_x_3:
[----:B0-----:R-:W-:Y:S05]  /*04b0*/  BSYNC.RECONVERGENT B6 ;  /* 0x0000000000067941 */ /* 0x001fea0003800200 */
.L_x_2:
[----:B------:R-:W-:Y:S01]  /*04c0*/  STS [R22], R31 ;  /* 0x0000001f16007388 */ /* 0x000fe20000000800 */
[----:B------:R-:W-:Y:S05]  /*04d0*/  WARPSYNC.ALL ;  /* 0x0000000000007948 */ /* 0x000fea0003800000 */
[----:B------:R-:W-:Y:S01]  /*04e0*/  BAR.SYNC.DEFER_BLOCKING 0x0 ;  /* 0x0000000000007b1d */ /* 0x000fe20000010000 */
[----:B------:R-:W-:Y:S01]  /*04f0*/  MOV R8, 0x0 ;  /* 0x0000000000087802 */ /* 0x000fe20000000f00 */
[----:B------:R-:W-:Y:S02]  /*0500*/  IMAD.U32 R6, RZ, RZ, UR39 ;  /* 0x00000027ff067e24 */ /* 0x000fe4000f8e00ff */
[----:B------:R-:W-:-:S02]  /*0510*/  IMAD.U32 R7, RZ, RZ, UR40 ;  /* 0x00000028ff077e24 */ /* 0x000fc4000f8e00ff */
[----:B------:R-:W0:Y:S02]  /*0520*/  LDCU.64 UR4, c[0x4][0x18] ;  /* 0x01000300ff0477ac */ /* 0x000e240008000a00 */
[----:B------:R-:W1:Y:S01]  /*0530*/  LDC.64 R8, c[0x4][R8] ;  /* 0x0100000008087b82 */ /* 0x000e620000000a00 */
[----:B------:R-:W-:Y:S04]  /*0540*/  STL.64 [R1], R16 ;  /* 0x0000001001007387 */ /* 0x000fe80000100a00 */
[----:B------:R-:W2:Y:S01]  /*0550*/  LDS R0, [R22] ;  /* 0x0000000016007984 */ /* 0x000ea20000000800 */
[----:B0-----:R-:W-:Y:S01]  /*0560*/  IMAD.U32 R4, RZ, RZ, UR4 ;  /* 0x00000004ff047e24 */ /* 0x001fe2000f8e00ff */
[----:B------:R-:W-:Y:S01]  /*0570*/  MOV R5, UR5 ;  /* 0x0000000500057c02 */ /* 0x000fe20008000f00 */
[----:B--2---:R-:W0:Y:S02]  /*0580*/  F2F.F64.F32 R10, R0 ;  /* 0x00000000000a7310 */ /* 0x004e240000201800 */
[----:B01----:R0:W-:Y:S04]  /*0590*/  STL.64 [R1+0x8], R10 ;  /* 0x0000080a01007387 */ /* 0x0031e80000100a00 */
[----:B------:R-:W-:-:S07]  /*05a0*/  LEPC R20, `(.L_x_5) ;  /* 0x000000001014794e */ /* 0x000fce0000000000 */
[----:B0-----:R-:W-:Y:S05]  /*05b0*/  CALL.ABS.NOINC R8 ;  /* 0x0000000008007343 */ /* 0x001fea0003c00000 */
.L_x_5:
[----:B------:R-:W-:Y:S01]  /*05c0*/  LDS R3, [R24] ;  /* 0x0000000018037984 */ /* 0x000fe20000000800 */
[----:B------:R-:W-:Y:S01]  /*05d0*/  IADD3 R4, PT, PT, R2, -0x2, RZ ;  /* 0xfffffffe02047810 */ /* 0x000fe20007ffe0ff */
[----:B------:R-:W-:Y:S05]  /*05e0*/  WARPSYNC.ALL ;  /* 0x0000000000007948 */ /* 0x000fea0003800000 */
[----:B------:R-:W0:Y:S01]  /*05f0*/  LDS.64 R6, [R23] ;  /* 0x0000000017067984 */ /* 0x000e220000000a00 */
[----:B------:R-:W-:Y:S01]  /*0600*/  ISETP.GE.AND P0, PT, R4, UR41, PT ;  /* 0x0000002904007c0c */ /* 0x000fe2000bf06270 */
[----:B------:R-:W-:Y:S01]  /*0610*/  BSSY.RECONVERGENT B6, `(.L_x_6) ;  /* 0x000001e000067945 */ /* 0x000fe20003800200 */
[----:B------:R-:W-:Y:S01]  /*0620*/  IMAD.MOV.U32 R31, RZ, RZ, RZ ;  /* 0x000000ffff1f7224 */ /* 0x000fe200078e00ff */
[----:B------:R-:W1:Y:S01]  /*0630*/  LDS R5, [R24+0x8] ;  /* 0x0000080018057984 */ /* 0x000e620000000800 */
[----:B0-----:R-:W-:-:S04]  /*0640*/  FFMA R30, R6, R3, R30 ;  /* 0x00000003061e7223 */ /* 0x001fc8000000001e */
[----:B-1----:R-:W-:Y:S01]  /*0650*/  FFMA R30, R5, R7, R30 ;  /* 0x00000007051e7223 */ /* 0x002fe2000000001e */
[----:B------:R-:W-:Y:S06]  /*0660*/  BAR.SYNC.DEFER_BLOCKING 0x0 ;  /* 0x0000000000007b1d */ /* 0x000fec0000010000 */
[----:B------:R-:W-:Y:S05]  /*0670*/  @P0 BRA `(.L_x_7) ;  /* 0x00000000005c0947 */ /* 0x000fea0003800000 */
[----:B------:R-:W0:Y:S01]  /*0680*/  LDC.64 R10, c[0x0][0x388] ;  /* 0x0000e200ff0a7b82 */ /* 0x000e220000000a00 */
[----:B------:R-:W-:Y:S01]  /*0690*/  MOV R18, 0x0 ;  /* 0x0000000000127802 */ /* 0x000fe20000000f00 */
[----:B------:R-:W1:Y:S01]  /*06a0*/  LDCU.64 UR4, c[0x4][0x8] ;  /* 0x01000100ff0477ac */ /* 0x000e620008000a00 */
[----:B0-----:R-:W-:-:S05]  /*06b0*/  IMAD.WIDE R10, R29, 0x4, R10 ;  /* 0x000000041d0a7825 */ /* 0x001fca00078e020a */
[----:B------:R-:W2:Y:S01]  /*06c0*/  LDG.E R31, desc[UR36][R10.64] ;  /* 0x000000240a1f7981 */ /* 0x000ea2000c1e1900 */
[----:B------:R0:W3:Y:S01]  /*06d0*/  LDC.64 R8, c[0x4][R18] ;  /* 0x0100000012087b82 */ /* 0x0000e20000000a00 */
[----:B------:R-:W-:-:S05]  /*06e0*/  IMAD.MOV.U32 R5, RZ, RZ, R19 ;  /* 0x000000ffff057224 */ /* 0x000fca00078e0013 */
[----:B------:R1:W-:Y:S02]  /*06f0*/  STL.64 [R1], R4 ;  /* 0x0000000401007387 */ /* 0x0003e40000100a00 */
[----:B-1----:R-:W-:Y:S01]  /*0700*/  MOV R4, UR4 ;  /* 0x0000000400047c02 */ /* 0x002fe20008000f00 */
[----:B------:R-:W-:Y:S01]  /*0710*/  IMAD.U32 R5, RZ, RZ, UR5 ;  /* 0x00000005ff057e24 */ /* 0x000fe2000f8e00ff */
[----:B--2---:R-:W1:Y:S02]  /*0720*/  F2F.F64.F32 R6, R31 ;  /* 0x0000001f00067310 */ /* 0x004e640000201800 */
[----:B-1----:R1:W-:Y:S02]  /*0730*/  STL.64 [R1+0x8], R6 ;  /* 0x0000080601007387 */ /* 0x0023e40000100a00 */
[----:B-1----:R-:W-:Y:S01]  /*0740*/  IMAD.U32 R6, RZ, RZ, UR39 ;  /* 0x00000027ff067e24 */ /* 0x002fe2000f8e00ff */
[----:B0--3--:R-:W-:-:S07]  /*0750*/  MOV R7, UR40 ;  /* 0x0000002800077c02 */ /* 0x009fce0008000f00 */
[----:B------:R-:W-:-:S07]  /*0760*/  LEPC R20, `(.L_x_8) ;  /* 0x000000001014794e */ /* 0x000fce0000000000 */
[----:B------:R-:W-:Y:S05]  /*0770*/  CALL.ABS.NOINC R8 ;  /* 0x0000000008007343 */ /* 0x000fea0003c00000 */
.L_x_8:
[----:B------:R0:W1:Y:S01]  /*0780*/  LDC.64 R8, c[0x4][R18] ;  /* 0x0100000012087b82 */ /* 0x0000620000000a00 */
[----:B------:R-:W2:Y:S01]  /*0790*/  LDCU.64 UR4, c[0x4][0x10] ;  /* 0x01000200ff0477ac */ /* 0x000ea20008000a00 */
[----:B------:R-:W-:Y:S01]  /*07a0*/  CS2R R6, SRZ ;  /* 0x0000000000067805 */ /* 0x000fe2000001ff00 */
[----:B--2---:R-:W-:Y:S02]  /*07b0*/  IMAD.U32 R4, RZ, RZ, UR4 ;  /* 0x00000004ff047e24 */ /* 0x004fe4000f8e00ff */
[----:B0-----:R-:W-:-:S07]  /*07c0*/  IMAD.U32 R5, RZ, RZ, UR5 ;  /* 0x00000005ff057e24 */ /* 0x001fce000f8e00ff */
[----:B------:R-:W-:-:S07]  /*07d0*/  LEPC R20, `(.L_x_7) ;  /* 0x000000001014794e */ /* 0x000fce0000000000 */
[----:B-1----:R-:W-:Y:S05]  /*07e0*/  CALL.ABS.NOINC R8 ;  /* 0x0000000008007343 */ /* 0x002fea0003c00000 */
.L_x_7:
[----:B------:R-:W-:Y:S05]  /*07f0*/  BSYNC.RECONVERGENT B6 ;  /* 0x0000000000067941 */ /* 0x000fea0003800200 */
.L_x_6:
[----:B------:R-:W-:Y:S01]  /*0800*/  STS [R22], R31 ;  /* 0x0000001f16007388 */ /* 0x000fe20000000800 */
[----:B------:R-:W-:Y:S05]  /*0810*/  WARPSYNC.ALL ;  /* 0x0000000000007948 */ /* 0x000fea0003800000 */
[----:B------:R-:W-:Y:S01]  /*0820*/  BAR.SYNC.DEFER_BLOCKING 0x0 ;  /* 0x0000000000007b1d */ /* 0x000fe20000010000 */
[----:B------:R-:W-:Y:S01]  /*0830*/  MOV R8, 0x0 ;  /* 0x0000000000087802 */ /* 0x000fe20000000f00 */
[----:B------:R-:W-:Y:S01]  /*0840*/  IMAD.U32 R6, RZ, RZ, UR39 ;  /* 0x00000027ff067e24 */ /* 0x000fe2000f8e00ff */
[----:B------:R-:W-:-:S03]  /*0850*/  MOV R7, UR40 ;  /* 0x0000002800077c02 */ /* 0x000fc60008000f00 */
[----:B------:R-:W0:Y:S02]  /*0860*/  LDCU.64 UR4, c[0x4][0x18] ;  /* 0x01000300ff0477ac */ /* 0x000e240008000a00 */
[----:B------:R-:W1:Y:S01]  /*0870*/  LDC.64 R8, c[0x4][R8] ;  /* 0x0100000008087b82 */ /* 0x000e620000000a00 */
[----:B------:R-:W-:Y:S04]  /*0880*/  STL.64 [R1], R16 ;  /* 0x0000001001007387 */ /* 0x000fe80000100a00 */
[----:B------:R-:W2:Y:S01]  /*0890*/  LDS R0, [R22] ;  /* 0x0000000016007984 */ /* 0x000ea20000000800 */
[----:B0-----:R-:W-:Y:S01]  /*08a0*/  MOV R4, UR4 ;  /* 0x0000000400047c02 */ /* 0x001fe20008000f00 */
[----:B------:R-:W-:Y:S01]  /*08b0*/  IMAD.U32 R5, RZ, RZ, UR5 ;  /* 0x00000005ff057e24 */ /* 0x000fe2000f8e00ff */
[----:B--2---:R-:W0:Y:S02]  /*08c0*/  F2F.F64.F32 R10, R0 ;  /* 0x00000000000a7310 */ /* 0x004e240000201800 */
[----:B01----:R0:W-:Y:S04]  /*08d0*/  STL.64 [R1+0x8], R10 ;  /* 0x0000080a01007387 */ /* 0x0031e80000100a00 */
[----:B------:R-:W-:-:S07]  /*08e0*/  LEPC R20, `(.L_x_9) ;  /* 0x000000001014794e */ /* 0x000fce0000000000 */
[----:B0-----:R-:W-:Y:S05]  /*08f0*/  CALL.ABS.NOINC R8 ;  /* 0x0000000008007343 */ /* 0x001fea0003c00000 */
.L_x_9:
[----:B------:R-:W-:Y:S01]  /*0900*/  LDS R3, [R24] ;  /* 0x0000000018037984 */ /* 0x000fe20000000800 */
[----:B------:R-:W-:Y:S01]  /*0910*/  ISETP.GE.AND P0, PT, R2, UR41, PT ;  /* 0x0000002902007c0c */ /* 0x000fe2000bf06270 */
[----:B------:R-:W-:Y:S05]  /*0920*/  WARPSYNC.ALL ;  /* 0x0000000000007948 */ /* 0x000fea0003800000 */
[----:B------:R-:W0:Y:S01]  /*0930*/  LDS.64 R4, [R23] ;  /* 0x0000000017047984 */ /* 0x000e220000000a00 */
[----:B------:R-:W-:Y:S01]  /*0940*/  BSSY.RECONVERGENT B6, `(.L_x_10) ;  /* 0x000001e000067945 */ /* 0x000fe20003800200 */
[----:B------:R-:W-:Y:S02]  /*0950*/  IMAD.MOV.U32 R31, RZ, RZ, RZ ;  /* 0x000000ffff1f7224 */ /* 0x000fe400078e00ff */
[----:B------:R-:W1:Y:S01]  /*0960*/  LDS R7, [R24+0x8] ;  /* 0x0000080018077984 */ /* 0x000e620000000800 */
[----:B0-----:R-:W-:-:S04]  /*0970*/  FFMA R4, R4, R3, R30 ;  /* 0x0000000304047223 */ /* 0x001fc8000000001e */
[----:B-1----:R-:W-:Y:S01]  /*0980*/  FFMA R18, R7, R5, R4 ;  /* 0x0000000507127223 */ /* 0x002fe20000000004 */
[----:B------:R-:W-:Y:S06]  /*0990*/  BAR.SYNC.DEFER_BLOCKING 0x0 ;  /* 0x0000000000007b1d */ /* 0x000fec0000010000 */
[----:B------:R-:W-:Y:S05]  /*09a0*/  @P0 BRA `(.L_x_11) ;  /* 0x00000000005c0947 */ /* 0x000fea0003800000 */
[----:B------:R-:W0:Y:S01]  /*09b0*/  LDC.64 R12, c[0x0][0x388] ;  /* 0x0000e200ff0c7b82 */ /* 0x000e220000000a00 */
[----:B------:R-:W-:Y:S01]  /*09c0*/  IMAD.MOV.U32 R3, RZ, RZ, R19 ;  /* 0x000000ffff037224 */ /* 0x000fe200078e0013 */
[----:B------:R-:W-:Y:S01]  /*09d0*/  MOV R30, 0x0 ;  /* 0x00000000001e7802 */ /* 0x000fe20000000f00 */
[----:B------:R-:W1:Y:S01]  /*09e0*/  LDCU.64 UR4, c[0x4][0x8] ;  /* 0x01000100ff0477ac */ /* 0x000e620008000a00 */
[----:B0-----:R-:W-:-:S05]  /*09f0*/  IMAD.WIDE R12, R28, 0x4, R12 ;  /* 0x000000041c0c7825 */ /* 0x001fca00078e020c */
[----:B------:R-:W2:Y:S01]  /*0a00*/  LDG.E R31, desc[UR36][R12.64] ;  /* 0x000000240c1f7981 */ /* 0x000ea2000c1e1900 */
[----:B------:R0:W3:Y:S01]  /*0a10*/  LDC.64 R8, c[0x4][R30] ;  /* 0x010000001e087b82 */ /* 0x0000e20000000a00 */
[----:B-1----:R-:W-:Y:S01]  /*0a20*/  MOV R4, UR4 ;  /* 0x0000000400047c02 */ /* 0x002fe20008000f00 */
[----:B------:R-:W-:Y:S01]  /*0a30*/  IMAD.U32 R5, RZ, RZ, UR5 ;  /* 0x00000005ff057e24 */ /* 0x000fe2000f8e00ff */
[----:B------:R0:W-:Y:S01]  /*0a40*/  STL.64 [R1], R2 ;  /* 0x0000000201007387 */ /* 0x0001e20000100a00 */
[----:B------:R-:W-:Y:S01]  /*0a50*/  IMAD.U32 R6, RZ, RZ, UR39 ;  /* 0x00000027ff067e24 */ /* 0x000fe2000f8e00ff */
[----:B------:R-:W-:Y:S01]  /*0a60*/  MOV R7, UR40 ;  /* 0x0000002800077c02 */ /* 0x000fe20008000f00 */
[----:B--2---:R-:W1:Y:S02]  /*0a70*/  F2F.F64.F32 R10, R31 ;  /* 0x0000001f000a7310 */ /* 0x004e640000201800 */
[----:B-1-3--:R0:W-:Y:S04]  /*0a80*/  STL.64 [R1+0x8], R10 ;  /* 0x0000080a01007387 */ /* 0x00a1e80000100a00 */
[----:B------:R-:W-:-:S07]  /*0a90*/  LEPC R20, `(.L_x_12) ;  /* 0x000000001014794e */ /* 0x000fce0000000000 */
[----:B0-----:R-:W-:Y:S05]  /*0aa0*/  CALL.ABS.NOINC R8 ;  /* 0x0000000008007343 */ /* 0x001fea0003c00000 */
.L_x_12:
[----:B------:R0:W1:Y:S01]  /*0ab0*/  LDC.64 R8, c[0x4][R30] ;  /* 0x010000001e087b82 */ /* 0x0000620000000a00 */
[----:B------:R-:W2:Y:S01]  /*0ac0*/  LDCU.64 UR4, c[0x4][0x10] ;  /* 0x01000200ff0477ac */ /* 0x000ea20008000a00 */
[----:B------:R-:W-:Y:S01]  /*0ad0*/  CS2R R6, SRZ ;  /* 0x0000000000067805 */ /* 0x000fe2000001ff00 */
[----:B--2---:R-:W-:Y:S02]  /*0ae0*/  IMAD.U32 R4, RZ, RZ, UR4 ;  /* 0x00000004ff047e24 */ /* 0x004fe4000f8e00ff */
[----:B0-----:R-:W-:-:S07]  /*0af0*/  IMAD.U32 R5, RZ, RZ, UR5 ;  /* 0x00000005ff057e24 */ /* 0x001fce000f8e00ff */
[----:B------:R-:W-:-:S07]  /*0b00*/  LEPC R20, `(.L_x_11) ;  /* 0x000000001014794e */ /* 0x000fce0000000000 */
[----:B-1----:R-:W-:Y:S05]  /*0b10*/  CALL.ABS.NOINC R8 ;  /* 0x0000000008007343 */ /* 0x002fea0003c00000 */
.L_x_11:
[----:B------:R-:W-:Y:S05]  /*0b20*/  BSYNC.RECONVERGENT B6 ;  /* 0x0000000000067941 */ /* 0x000fea0003800200 */
.L_x_10:
        /* <DEDUP_REMOVED lines=16> */
.L_x_13:
[----:B------:R-:W-:Y:S01]  /*0c30*/  LDS R3, [R24] ;  /* 0x0000000018037984 */ /* 0x000fe20000000800 */
[----:B------:R-:W-:Y:S01]  /*0c40*/  VIADD R4, R2, 0x2 ;  /* 0x0000000202047836 */ /* 0x000fe20000000000 */
[----:B------:R-:W-:Y:S05]  /*0c50*/  WARPSYNC.ALL ;  /* 0x0000000000007948 */ /* 0x000fea0003800000 */
[----:B------:R-:W0:Y:S01]  /*0c60*/  LDS.64 R6, [R23] ;  /* 0x0000000017067984 */ /* 0x000e220000000a00 */
[----:B------:R-:W-:Y:S01]  /*0c70*/  ISETP.GE.AND P0, PT, R4, UR41, PT ;  /* 0x0000002904007c0c */ /* 0x000fe2000bf06270 */
[----:B------:R-:W-:Y:S01]  /*0c80*/  BSSY.RECONVERGENT B6, `(.L_x_14) ;  /* 0x000001e000067945 */ /* 0x000fe20003800200 */
[----:B------:R-:W-:Y:S01]  /*0c90*/  HFMA2 R31, -RZ, RZ, 0, 0 ;  /* 0x00000000ff1f7431 */ /* 0x000fe200000001ff */
        /* <DEDUP_REMOVED lines=17> */
[----:B-1----:R-:W-:Y:S01]  /*0db0*/  MOV R6, UR39 ;  /* 0x0000002700067c02 */ /* 0x002fe20008000f00 */
[----:B0--3--:R-:W-:-:S07]  /*0dc0*/  IMAD.U32 R7, RZ, RZ, UR40 ;  /* 0x00000028ff077e24 */ /* 0x009fce000f8e00ff */
[----:B------:R-:W-:-:S07]  /*0dd0*/  LEPC R20, `(.L_x_16) ;  /* 0x000000001014794e */ /* 0x000fce0000000000 */
[----:B------:R-:W-:Y:S05]  /*0de0*/  CALL.ABS.NOINC R8 ;  /* 0x0000000008007343 */ /* 0x000fea0003c00000 */
.L_x_16:
[----:B------:R0:W1:Y:S01]  /*0df0*/  LDC.64 R8, c[0x4][R18] ;  /* 0x0100000012087b82 */ /* 0x0000620000000a00 */
[----:B------:R-:W2:Y:S01]  /*0e00*/  LDCU.64 UR4, c[0x4][0x10] ;  /* 0x01000200ff0477ac */ /* 0x000ea20008000a00 */
[----:B------:R-:W-:Y:S02]  /*0e10*/  CS2R R6, SRZ ;  /* 0x0000000000067805 */ /* 0x000fe4000001ff00 */
[----:B--2---:R-:W-:Y:S01]  /*0e20*/  MOV R4, UR4 ;  /* 0x0000000400047c02 */ /* 0x004fe20008000f00 */
[----:B0-----:R-:W-:-:S07]  /*0e30*/  IMAD.U32 R5, RZ, RZ, UR5 ;  /* 0x00000005ff057e24 */ /* 0x001fce000f8e00ff */
[----:B------:R-:W-:-:S07]  /*0e40*/  LEPC R20, `(.L_x_15) ;  /* 0x000000001014794e */ /* 0x000fce0000000000 */
[----:B-1----:R-:W-:Y:S05]  /*0e50*/  CALL.ABS.NOINC R8 ;  /* 0x0000000008007343 */ /* 0x002fea0003c00000 */
.L_x_15:
[----:B------:R-:W-:Y:S05]  /*0e60*/  BSYNC.RECONVERGENT B6 ;  /* 0x0000000000067941 */ /* 0x000fea0003800200 */
.L_x_14:
        /* <DEDUP_REMOVED lines=16> */
.L_x_17:
[----:B------:R-:W-:Y:S01]  /*0f70*/  LDS R3, [R24] ;  /* 0x0000000018037984 */ /* 0x000fe20000000800 */
[----:B------:R-:W-:Y:S05]  /*0f80*/  WARPSYNC.ALL ;  /* 0x0000000000007948 */ /* 0x000fea0003800000 */
[----:B------:R-:W0:Y:S04]  /*0f90*/  LDS.64 R4, [R23] ;  /* 0x0000000017047984 */ /* 0x000e280000000a00 */
[----:B------:R-:W1:Y:S01]  /*0fa0*/  LDS R7, [R24+0x8] ;  /* 0x0000080018077984 */ /* 0x000e620000000800 */
[----:B0-----:R-:W-:-:S04]  /*0fb0*/  FFMA R30, R4, R3, R30 ;  /* 0x00000003041e7223 */ /* 0x001fc8000000001e */
[----:B-1----:R-:W-:Y:S01]  /*0fc0*/  FFMA R30, R7, R5, R30 ;  /* 0x00000005071e7223 */ /* 0x002fe2000000001e */
[----:B------:R-:W-:Y:S01]  /*0fd0*/  BAR.SYNC.DEFER_BLOCKING 0x0 ;  /* 0x0000000000007b1d */ /* 0x000fe20000010000 */
[----:B------:R-:W-:Y:S01]  /*0fe0*/  UIADD3 UR43, UPT, UPT, UR43, 0x4, URZ ;  /* 0x000000042b2b7890 */ /* 0x000fe2000fffe0ff */
[----:B------:R-:W-:-:S03]  /*0ff0*/  VIADD R2, R2, 0x8 ;  /* 0x0000000802027836 */ /* 0x000fc60000000000 */
[----:B------:R-:W-:Y:S01]  /*1000*/  UISETP.NE.AND UP0, UPT, UR43, URZ, UPT ;  /* 0x000000ff2b00728c */ /* 0x000fe2000bf05270 */
[----:B------:R-:W-:Y:S02]  /*1010*/  UMOV UR7, UR41 ;  /* 0x0000002900077c82 */ /* 0x000fe40008000000 */
[----:B------:R-:W-:-:S04]  /*1020*/  MOV R0, UR7 ;  /* 0x0000000700007c02 */ /* 0x000fc80008000f00 */
[C---:B------:R-:W-:Y:S01]  /*1030*/  LEA R28, R0.reuse, R28, 0x3 ;  /* 0x0000001c001c7211 */ /* 0x040fe200078e18ff */
[C---:B------:R-:W-:Y:S01]  /*1040*/  IMAD R29, R0.reuse, 0x8, R29 ;  /* 0x00000008001d7824 */ /* 0x040fe200078e021d */
[C---:B------:R-:W-:Y:S01]  /*1050*/  LEA R26, R0.reuse, R26, 0x3 ;  /* 0x0000001a001a7211 */ /* 0x040fe200078e18ff */
[----:B------:R-:W-:Y:S01]  /*1060*/  IMAD R27, R0, 0x8, R27 ;  /* 0x00000008001b7824 */ /* 0x000fe200078e021b */
[----:B------:R-:W-:Y:S06]  /*1070*/  BRA.U UP0, `(.L_x_18) ;  /* 0xfffffff1009c7547 */ /* 0x000fec000b83ffff */
.L_x_1:
[----:B------:R-:W-:-:S09]  /*1080*/  UISETP.NE.AND UP0, UPT, UR42, URZ, UPT ;  /* 0x000000ff2a00728c */ /* 0x000fd2000bf05270 */
[----:B------:R-:W-:Y:S05]  /*1090*/  BRA.U !UP0, `(.L_x_0) ;  /* 0x0000000108fc7547 */ /* 0x000fea000b800000 */
[----:B------:R-:W-:Y:S01]  /*10a0*/  MOV R3, UR38 ;  /* 0x0000002600037c02 */ /* 0x000fe20008000f00 */
[----:B------:R-:W1:Y:S04]  /*10b0*/  LDCU UR41, c[0x0][0x398] ;  /* 0x00007300ff2977ac */ /* 0x000e680008000800 */
[----:B------:R-:W-:Y:S01]  /*10c0*/  IMAD R2, R3, 0x2, R16 ;  /* 0x0000000203027824 */ /* 0x000fe200078e0210 */
[----:B------:R-:W-:-:S03]  /*10d0*/  UIADD3 UR43, UPT, UPT, -UR42, URZ, URZ ;  /* 0x000000ff2a2b7290 */ /* 0x000fc6000fffe1ff */
[----:B------:R-:W-:-:S09]  /*10e0*/  IMAD R27, R2, UR7, R19 ;  /* 0x00000007021b7c24 */ /* 0x000fd2000f8e0213 */
.L_x_23:
[----:B-1----:R-:W-:Y:S01]  /*10f0*/  ISETP.GE.AND P0, PT, R2, UR41, PT ;  /* 0x0000002902007c0c */ /* 0x002fe2000bf06270 */
[----:B------:R-:W-:Y:S01]  /*1100*/  BSSY.RECONVERGENT B6, `(.L_x_19) ;  /* 0x000001a000067945 */ /* 0x000fe20003800200 */
[----:B------:R-:W-:-:S11]  /*1110*/  HFMA2 R26, -RZ, RZ, 0, 0 ;  /* 0x00000000ff1a7431 */ /* 0x000fd600000001ff */
[----:B------:R-:W-:Y:S05]  /*1120*/  @P0 BRA `(.L_x_20) ;  /* 0x00000000005c0947 */ /* 0x000fea0003800000 */
[----:B------:R-:W1:Y:S01]  /*1130*/  LDC.64 R10, c[0x0][0x388] ;  /* 0x0000e200ff0a7b82 */ /* 0x000e620000000a00 */
[----:B------:R-:W-:Y:S01]  /*1140*/  IMAD.MOV.U32 R3, RZ, RZ, R19 ;  /* 0x000000ffff037224 */ /* 0x000fe200078e0013 */
[----:B------:R-:W-:Y:S01]  /*1150*/  MOV R18, 0x0 ;  /* 0x0000000000127802 */ /* 0x000fe20000000f00 */
[----:B------:R-:W2:Y:S01]  /*1160*/  LDCU.64 UR4, c[0x4][0x8] ;  /* 0x01000100ff0477ac */ /* 0x000ea20008000a00 */
[----:B-1----:R-:W-:-:S05]  /*1170*/  IMAD.WIDE R10, R27, 0x4, R10 ;  /* 0x000000041b0a7825 */ /* 0x002fca00078e020a */
[----:B0-----:R-:W3:Y:S01]  /*1180*/  LDG.E R26, desc[UR36][R10.64] ;  /* 0x000000240a1a7981 */ /* 0x001ee2000c1e1900 */
[----:B------:R0:W1:Y:S01]  /*1190*/  LDC.64 R8, c[0x4][R18] ;  /* 0x0100000012087b82 */ /* 0x0000620000000a00 */
[----:B--2---:R-:W-:Y:S01]  /*11a0*/  MOV R4, UR4 ;  /* 0x0000000400047c02 */ /* 0x004fe20008000f00 */
[----:B------:R-:W-:Y:S01]  /*11b0*/  IMAD.U32 R5, RZ, RZ, UR5 ;  /* 0x00000005ff057e24 */ /* 0x000fe2000f8e00ff */
[----:B------:R0:W-:Y:S01]  /*11c0*/  STL.64 [R1], R2 ;  /* 0x0000000201007387 */ /* 0x0001e20000100a00 */
[----:B------:R-:W-:Y:S01]  /*11d0*/  MOV R6, UR39 ;  /* 0x0000002700067c02 */ /* 0x000fe20008000f00 */
[----:B------:R-:W-:Y:S01]  /*11e0*/  IMAD.U32 R7, RZ, RZ, UR40 ;  /* 0x00000028ff077e24 */ /* 0x000fe2000f8e00ff */
[----:B---3--:R-:W2:Y:S02]  /*11f0*/  F2F.F64.F32 R12, R26 ;  /* 0x0000001a000c7310 */ /* 0x008ea40000201800 */
[----:B-12---:R0:W-:Y:S04]  /*1200*/  STL.64 [R1+0x8], R12 ;  /* 0x0000080c01007387 */ /* 0x0061e80000100a00 */
[----:B------:R-:W-:-:S07]  /*1210*/  LEPC R20, `(.L_x_21) ;  /* 0x000000001014794e */ /* 0x000fce0000000000 */
[----:B0-----:R-:W-:Y:S05]  /*1220*/  CALL.ABS.NOINC R8 ;  /* 0x0000000008007343 */ /* 0x001fea0003c00000 */
.L_x_21:
[----:B------:R0:W1:Y:S01]  /*1230*/  LDC.64 R8, c[0x4][R18] ;  /* 0x0100000012087b82 */ /* 0x0000620000000a00 */
[----:B------:R-:W2:Y:S01]  /*1240*/  LDCU.64 UR4, c[0x4][0x10] ;  /* 0x01000200ff0477ac */ /* 0x000ea20008000a00 */
[----:B------:R-:W-:Y:S02]  /*1250*/  CS2R R6, SRZ ;  /* 0x0000000000067805 */ /* 0x000fe4000001ff00 */
[----:B--2---:R-:W-:Y:S01]  /*1260*/  MOV R4, UR4 ;  /* 0x0000000400047c02 */ /* 0x004fe20008000f00 */
[----:B0-----:R-:W-:-:S07]  /*1270*/  IMAD.U32 R5, RZ, RZ, UR5 ;  /* 0x00000005ff057e24 */ /* 0x001fce000f8e00ff */
[----:B------:R-:W-:-:S07]  /*1280*/  LEPC R20, `(.L_x_20) ;  /* 0x000000001014794e */ /* 0x000fce0000000000 */
[----:B-1----:R-:W-:Y:S05]  /*1290*/  CALL.ABS.NOINC R8 ;  /* 0x0000000008007343 */ /* 0x002fea0003c00000 */
.L_x_20:
[----:B0-----:R-:W-:Y:S05]  /*12a0*/  BSYNC.RECONVERGENT B6 ;  /* 0x0000000000067941 */ /* 0x001fea0003800200 */
.L_x_19:
        /* <DEDUP_REMOVED lines=16> */
.L_x_22:
        /* <DEDUP_REMOVED lines=8> */
[----:B------:R-:W-:-:S03]  /*1430*/  IADD3 R2, PT, PT, R2, 0x2, RZ ;  /* 0x0000000202027810 */ /* 0x000fc60007ffe0ff */
[----:B------:R-:W-:Y:S01]  /*1440*/  UISETP.NE.AND UP0, UPT, UR43, URZ, UPT ;  /* 0x000000ff2b00728c */ /* 0x000fe2000bf05270 */
[----:B------:R-:W-:Y:S02]  /*1450*/  UMOV UR7, UR41 ;  /* 0x0000002900077c82 */ /* 0x000fe40008000000 */
[----:B------:R-:W-:-:S05]  /*1460*/  MOV R0, UR7 ;  /* 0x0000000700007c02 */ /* 0x000fca0008000f00 */
[----:B------:R-:W-:Y:S01]  /*1470*/  IMAD R27, R0, 0x2, R27 ;  /* 0x00000002001b7824 */ /* 0x000fe200078e021b */
[----:B------:R-:W-:Y:S06]  /*1480*/  BRA.U UP0, `(.L_x_23) ;  /* 0xfffffffd00187547 */ /* 0x000fec000b83ffff */
.L_x_0:
[----:B------:R-:W1:Y:S01]  /*1490*/  LDC.64 R2, c[0x0][0x390] ;  /* 0x0000e400ff027b82 */ /* 0x000e620000000a00 */
[----:B------:R-:W-:-:S04]  /*14a0*/  IMAD R19, R25, UR7, R19 ;  /* 0x0000000719137c24 */ /* 0x000fc8000f8e0213 */
[----:B-1----:R-:W-:-:S05]  /*14b0*/  IMAD.WIDE R2, R19, 0x4, R2 ;  /* 0x0000000413027825 */ /* 0x002fca00078e0202 */
[----:B0-----:R-:W-:Y:S01]  /*14c0*/  STG.E desc[UR36][R2.64], R30 ;  /* 0x0000001e02007986 */ /* 0x001fe2000c101924 */
[----:B------:R-:W-:Y:S05]  /*14d0*/  EXIT ;  /* 0x000000000000794d */ /* 0x000fea0003800000 */
.L_x_24:
[----:B------:R-:W-:-:S00]  /*14e0*/  BRA `(.L_x_24) ;  /* 0xfffffffc00fc7947 */ /* 0x000fc0000383ffff */
[----:B------:R-:W-:-:S00]  /*14f0*/  NOP ;  /* 0x0000000000007918 */ /* 0x000fc00000000000 */
        /* <DEDUP_REMOVED lines=8> */
.L_x_25:


//--------------------- .nv.global.init           --------------------------
	.section	.nv.global.init,"aw",@progbits
.nv.global.init:
	.type		$str,@object
	.size		$str,($str$2 - $str)
$str:
        /*0000*/ 	.byte	0x42, 0x5b, 0x25, 0x64, 0x5d, 0x5b, 0x25, 0x64, 0x5d, 0x20, 0x3d, 0x20, 0x25, 0x66, 0x0a, 0x00
	.type		$str$2,@object
	.size		$str$2,($str$1 - $str$2)
$str$2:
        /*0010*/ 	.byte	0x42, 0x73, 0x5b, 0x25, 0x64, 0x5d, 0x5b, 0x25, 0x64, 0x5d, 0x20, 0x3d, 0x20, 0x25, 0x66, 0x0a
        /*0020*/ 	.byte	0x00
	.type		$str$1,@object
	.size		$str$1,(.L_1 - $str$1)
$str$1:
        /*0021*/ 	.byte	0x3d, 0x3d, 0x3d, 0x3d, 0x3d, 0x3d, 0x3d, 0x3d, 0x3d, 0x3d, 0x3d, 0x3d, 0x3d, 0x3d, 0x3d, 0x3d
        /*0031*/ 	.byte	0x3d, 0x00
.L_1:


//--------------------- .nv.shared._Z18matrixMulWithPrintPKfS0_Pfi --------------------------
	.section	.nv.shared._Z18matrixMulWithPrintPKfS0_Pfi,"aw",@nobits
	.sectionflags	@""
	.align	4
.nv.shared._Z18matrixMulWithPrintPKfS0_Pfi:
	.zero		1040


//--------------------- .nv.shared.reserved.0     --------------------------
	.section	.nv.shared.reserved.0,"aw",@nobits
	.weak		__nv_reservedSMEM_offset_0_alias
	.size		__nv_reservedSMEM_offset_0_alias, 0, 64
	.other		__nv_reservedSMEM_offset_0_alias,@"STO_CUDA_RESERVED_SHARED STV_DEFAULT"
__nv_reservedSMEM_offset_0_alias:
	.zero		0
	.zero		64


//--------------------- .nv.constant0._Z18matrixMulWithPrintPKfS0_Pfi --------------------------
	.section	.nv.constant0._Z18matrixMulWithPrintPKfS0_Pfi,"a",@progbits
	.sectionflags	@""
	.align	4
.nv.constant0._Z18matrixMulWithPrintPKfS0_Pfi:
	.zero		924


//--------------------- SYMBOLS --------------------------

	.type		.nv.reservedSmem.offset0,@object
	.size		.nv.reservedSmem.offset0,0x4
	.type		.nv.reservedSmem.cap,@object
	.size		.nv.reservedSmem.cap,0x4
	.type		vprintf,@function
